	.headerflags	@"EF_CUDA_TEXMODE_UNIFIED EF_CUDA_64BIT_ADDRESS EF_CUDA_ACCELERATORS EF_CUDA_SM90 EF_CUDA_VIRTUAL_SM(EF_CUDA_SM90)"
	.elftype	@"ET_EXEC"


//--------------------- .nv.info                  --------------------------
	.section	.nv.info,"",@"SHT_CUDA_INFO"
	.align	4


	//----- nvinfo : EIATTR_REGCOUNT
	.align		4
        /*0000*/ 	.byte	0x04, 0x2f
        /*0002*/ 	.short	(.L_1 - .L_0)
	.align		4
.L_0:
        /*0004*/ 	.word	index@(triton_poi_fused_convolution_max_pool2d_with_indices_relu_18)
        /*0008*/ 	.word	0x00000020


	//----- nvinfo : EIATTR_MIN_STACK_SIZE
	.align		4
.L_1:
        /*000c*/ 	.byte	0x04, 0x12
        /*000e*/ 	.short	(.L_3 - .L_2)
	.align		4
.L_2:
        /*0010*/ 	.word	index@(triton_poi_fused_convolution_max_pool2d_with_indices_relu_18)
        /*0014*/ 	.word	0x00000000


	//----- nvinfo : EIATTR_FRAME_SIZE
	.align		4
.L_3:
        /*0018*/ 	.byte	0x04, 0x11
        /*001a*/ 	.short	(.L_5 - .L_4)
	.align		4
.L_4:
        /*001c*/ 	.word	index@(triton_poi_fused_convolution_max_pool2d_with_indices_relu_18)
        /*0020*/ 	.word	0x00000000


	//----- nvinfo : EIATTR_MIN_STACK_SIZE
	.align		4
.L_5:
        /*0024*/ 	.byte	0x04, 0x12
        /*0026*/ 	.short	(.L_7 - .L_6)
	.align		4
.L_6:
        /*0028*/ 	.word	index@(triton_poi_fused_convolution_max_pool2d_with_indices_relu_18)
        /*002c*/ 	.word	0x00000000
.L_7:


//--------------------- .nv.info.triton_poi_fused_convolution_max_pool2d_with_indices_relu_18 --------------------------
	.section	.nv.info.triton_poi_fused_convolution_max_pool2d_with_indices_relu_18,"",@"SHT_CUDA_INFO"
	.sectionflags	@""
	.align	4


	//----- nvinfo : EIATTR_CUDA_API_VERSION
	.align		4
        /*0000*/ 	.byte	0x04, 0x37
        /*0002*/ 	.short	(.L_9 - .L_8)
.L_8:
        /*0004*/ 	.word	0x0000007c


	//----- nvinfo : EIATTR_KPARAM_INFO
	.align		4
.L_9:
        /*0008*/ 	.byte	0x04, 0x17
        /*000a*/ 	.short	(.L_11 - .L_10)
.L_10:
        /*000c*/ 	.word	0x00000000
        /*0010*/ 	.short	0x0005
        /*0012*/ 	.short	0x0024
        /*0014*/ 	.byte	0x00, 0xf0, 0x11, 0x00


	//----- nvinfo : EIATTR_KPARAM_INFO
	.align		4
.L_11:
        /*0018*/ 	.byte	0x04, 0x17
        /*001a*/ 	.short	(.L_13 - .L_12)
.L_12:
        /*001c*/ 	.word	0x00000000
        /*0020*/ 	.short	0x0004
        /*0022*/ 	.short	0x0020
        /*0024*/ 	.byte	0x00, 0xf0, 0x11, 0x00


	//----- nvinfo : EIATTR_KPARAM_INFO
	.align		4
.L_13:
        /*0028*/ 	.byte	0x04, 0x17
        /*002a*/ 	.short	(.L_15 - .L_14)
.L_14:
        /*002c*/ 	.word	0x00000000
        /*0030*/ 	.short	0x0003
        /*0032*/ 	.short	0x0018
        /*0034*/ 	.byte	0x00, 0xf4, 0x21, 0x00


	//----- nvinfo : EIATTR_KPARAM_INFO
	.align		4
.L_15:
        /*0038*/ 	.byte	0x04, 0x17
        /*003a*/ 	.short	(.L_17 - .L_16)
.L_16:
        /*003c*/ 	.word	0x00000000
        /*0040*/ 	.short	0x0002
        /*0042*/ 	.short	0x0010
        /*0044*/ 	.byte	0x00, 0xf4, 0x21, 0x00


	//----- nvinfo : EIATTR_KPARAM_INFO
	.align		4
.L_17:
        /*0048*/ 	.byte	0x04, 0x17
        /*004a*/ 	.short	(.L_19 - .L_18)
.L_18:
        /*004c*/ 	.word	0x00000000
        /*0050*/ 	.short	0x0001
        /*0052*/ 	.short	0x0008
        /*0054*/ 	.byte	0x00, 0xf4, 0x21, 0x00


	//----- nvinfo : EIATTR_KPARAM_INFO
	.align		4
.L_19:
        /*0058*/ 	.byte	0x04, 0x17
        /*005a*/ 	.short	(.L_21 - .L_20)
.L_20:
        /*005c*/ 	.word	0x00000000
        /*0060*/ 	.short	0x0000
        /*0062*/ 	.short	0x0000
        /*0064*/ 	.byte	0x00, 0xf4, 0x21, 0x00


	//----- nvinfo : EIATTR_SPARSE_MMA_MASK
	.align		4
.L_21:
        /*0068*/ 	.byte	0x03, 0x50
        /*006a*/ 	.short	0x0000


	//----- nvinfo : EIATTR_MAXREG_COUNT
	.align		4
        /*006c*/ 	.byte	0x03, 0x1b
        /*006e*/ 	.short	0x00ff


	//----- nvinfo : EIATTR_EXIT_INSTR_OFFSETS
	.align		4
        /*0070*/ 	.byte	0x04, 0x1c
        /*0072*/ 	.short	(.L_23 - .L_22)


	//   ....[0]....
.L_22:
        /*0074*/ 	.word	0x000007b0


	//   ....[1]....
        /*0078*/ 	.word	0x000007d0


	//----- nvinfo : EIATTR_REQNTID
	.align		4
.L_23:
        /*007c*/ 	.byte	0x04, 0x10
        /*007e*/ 	.short	(.L_25 - .L_24)
.L_24:
        /*0080*/ 	.word	0x00000080
        /*0084*/ 	.word	0x00000001
        /*0088*/ 	.word	0x00000001


	//----- nvinfo : EIATTR_CBANK_PARAM_SIZE
	.align		4
.L_25:
        /*008c*/ 	.byte	0x03, 0x19
        /*008e*/ 	.short	0x0028


	//----- nvinfo : EIATTR_PARAM_CBANK
	.align		4
        /*0090*/ 	.byte	0x04, 0x0a
        /*0092*/ 	.short	(.L_27 - .L_26)
	.align		4
.L_26:
        /*0094*/ 	.word	index@(.nv.constant0.triton_poi_fused_convolution_max_pool2d_with_indices_relu_18)
        /*0098*/ 	.short	0x0210
        /*009a*/ 	.short	0x0028


	//----- nvinfo : EIATTR_SW_WAR
	.align		4
.L_27:
        /*009c*/ 	.byte	0x04, 0x36
        /*009e*/ 	.short	(.L_29 - .L_28)
.L_28:
        /*00a0*/ 	.word	0x00000008
.L_29:


//--------------------- .nv.callgraph             --------------------------
	.section	.nv.callgraph,"",@"SHT_CUDA_CALLGRAPH"
	.align	4
	.sectionentsize	8
	.align		4
        /*0000*/ 	.word	0x00000000
	.align		4
        /*0004*/ 	.word	0xffffffff
	.align		4
        /*0008*/ 	.word	0x00000000
	.align		4
        /*000c*/ 	.word	0xfffffffe
	.align		4
        /*0010*/ 	.word	0x00000000
	.align		4
        /*0014*/ 	.word	0xfffffffd
	.align		4
        /*0018*/ 	.word	0x00000000
	.align		4
        /*001c*/ 	.word	0xfffffffc


//--------------------- .text.triton_poi_fused_convolution_max_pool2d_with_indices_relu_18 --------------------------
	.section	.text.triton_poi_fused_convolution_max_pool2d_with_indices_relu_18,"ax",@progbits
	.sectionflags	@"SHF_BARRIERS=1"
	.align	128
        .global         triton_poi_fused_convolution_max_pool2d_with_indices_relu_18
        .type           triton_poi_fused_convolution_max_pool2d_with_indices_relu_18,@function
        .size           triton_poi_fused_convolution_max_pool2d_with_indices_relu_18,(.L_x_1 - triton_poi_fused_convolution_max_pool2d_with_indices_relu_18)
        .other          triton_poi_fused_convolution_max_pool2d_with_indices_relu_18,@"STO_CUDA_ENTRY STV_DEFAULT"
triton_poi_fused_convolution_max_pool2d_with_indices_relu_18:
.text.triton_poi_fused_convolution_max_pool2d_with_indices_relu_18:
[----:B------:R-:W0:Y:S02]  /*0000*/  LDC R1, c[0x0][0x28] ;  /* 0x00000a00ff017b82 */ /* 0x000e240000000800 */
[----:B------:R-:W1:Y:S01]  /*0010*/  S2R R0, SR_CTAID.Y ;  /* 0x0000000000007919 */ /* 0x000e620000002600 */
[----:B------:R-:W2:Y:S01]  /*0020*/  LDC.64 R12, c[0x0][0x218] ;  /* 0x00008600ff0c7b82 */ /* 0x000ea20000000a00 */
[----:B------:R-:W-:Y:S02]  /*0030*/  CS2R R6, SRZ ;  /* 0x0000000000067805 */ /* 0x000fe4000001ff00 */
[----:B------:R-:W-:Y:S01]  /*0040*/  CS2R R8, SRZ ;  /* 0x0000000000087805 */ /* 0x000fe2000001ff00 */
[----:B------:R-:W3:Y:S01]  /*0050*/  S2R R18, SR_TID.X ;  /* 0x0000000000127919 */ /* 0x000ee20000002100 */
[----:B------:R-:W-:Y:S01]  /*0060*/  CS2R R10, SRZ ;  /* 0x00000000000a7805 */ /* 0x000fe2000001ff00 */
[----:B------:R-:W-:Y:S01]  /*0070*/  ULDC.64 UR6, c[0x0][0x208] ;  /* 0x0000820000067ab9 */ /* 0x000fe20000000a00 */
[----:B------:R-:W4:Y:S01]  /*0080*/  S2R R2, SR_CTAID.X ;  /* 0x0000000000027919 */ /* 0x000f220000002500 */
[----:B------:R-:W5:Y:S01]  /*0090*/  LDC.64 R16, c[0x0][0x210] ;  /* 0x00008400ff107b82 */ /* 0x000f620000000a00 */
[----:B-1----:R-:W-:Y:S01]  /*00a0*/  IMAD.SHL.U32 R20, R0, 0x20, RZ ;  /* 0x0000002000147824 */ /* 0x002fe200078e00ff */
[----:B------:R-:W-:Y:S01]  /*00b0*/  SHF.R.S32.HI R3, RZ, 0x1a, R0 ;  /* 0x0000001aff037819 */ /* 0x000fe20000011400 */
[----:B---3--:R-:W-:-:S03]  /*00c0*/  IMAD.SHL.U32 R23, R18, 0x4, RZ ;  /* 0x0000000412177824 */ /* 0x008fc600078e00ff */
[----:B------:R-:W-:Y:S02]  /*00d0*/  SGXT R3, R3, 0x1 ;  /* 0x000000010303781a */ /* 0x000fe40000000200 */
[----:B------:R-:W-:Y:S01]  /*00e0*/  SHF.R.U32.HI R21, RZ, 0x3, R18 ;  /* 0x00000003ff157819 */ /* 0x000fe20000011612 */
[----:B----4-:R-:W-:Y:S01]  /*00f0*/  IMAD.SHL.U32 R2, R2, 0x20, RZ ;  /* 0x0000002002027824 */ /* 0x010fe200078e00ff */
[----:B------:R-:W-:Y:S02]  /*0100*/  LOP3.LUT R0, R20, 0x1c, R23, 0xf8, !PT ;  /* 0x0000001c14007812 */ /* 0x000fe400078ef817 */
[----:B------:R-:W-:Y:S02]  /*0110*/  SGXT.U32 R21, R21, 0x4 ;  /* 0x000000041515781a */ /* 0x000fe40000000000 */
[----:B------:R-:W-:-:S04]  /*0120*/  LEA.HI R3, R3, R0, RZ, 0x9 ;  /* 0x0000000003037211 */ /* 0x000fc800078f48ff */
[C---:B------:R-:W-:Y:S01]  /*0130*/  LOP3.LUT R5, R3.reuse, 0xfffffe00, RZ, 0xc0, !PT ;  /* 0xfffffe0003057812 */ /* 0x040fe200078ec0ff */
[----:B------:R-:W-:-:S04]  /*0140*/  IMAD.SHL.U32 R3, R3, 0x40, RZ ;  /* 0x0000004003037824 */ /* 0x000fc800078e00ff */
[----:B------:R-:W-:Y:S01]  /*0150*/  IMAD.IADD R5, R0, 0x1, -R5 ;  /* 0x0000000100057824 */ /* 0x000fe200078e0a05 */
[----:B------:R-:W-:Y:S02]  /*0160*/  LOP3.LUT R4, R3, 0xffff8000, RZ, 0xc0, !PT ;  /* 0xffff800003047812 */ /* 0x000fe400078ec0ff */
[----:B------:R-:W-:Y:S01]  /*0170*/  LOP3.LUT R3, R2, 0x10, R21, 0xfe, !PT ;  /* 0x0000001002037812 */ /* 0x000fe200078efe15 */
[----:B--2---:R-:W-:Y:S01]  /*0180*/  IMAD.WIDE R12, R5, 0x4, R12 ;  /* 0x00000004050c7825 */ /* 0x004fe200078e020c */
[----:B------:R-:W-:Y:S02]  /*0190*/  LOP3.LUT R0, R2, R21, RZ, 0xfc, !PT ;  /* 0x0000001502007212 */ /* 0x000fe400078efcff */
[----:B------:R-:W-:Y:S01]  /*01a0*/  ISETP.GE.AND P0, PT, R3, 0x40, PT ;  /* 0x000000400300780c */ /* 0x000fe20003f06270 */
[----:B------:R-:W-:Y:S01]  /*01b0*/  IMAD.IADD R4, R5, 0x1, R4 ;  /* 0x0000000105047824 */ /* 0x000fe200078e0204 */
[----:B------:R-:W-:Y:S01]  /*01c0*/  ISETP.GE.AND P1, PT, R0, 0x40, PT ;  /* 0x000000400000780c */ /* 0x000fe20003f26270 */
[----:B------:R-:W2:Y:S02]  /*01d0*/  LDG.E.EL.128 R12, desc[UR6][R12.64] ;  /* 0x000000060c0c7981 */ /* 0x000ea4000c2e1d00 */
[----:B------:R-:W-:-:S02]  /*01e0*/  IMAD R3, R3, 0x200, R4 ;  /* 0x0000020003037824 */ /* 0x000fc400078e0204 */
[----:B------:R-:W-:Y:S01]  /*01f0*/  IMAD R0, R0, 0x200, R4 ;  /* 0x0000020000007824 */ /* 0x000fe200078e0204 */
[----:B------:R-:W-:Y:S01]  /*0200*/  CS2R R4, SRZ ;  /* 0x0000000000047805 */ /* 0x000fe2000001ff00 */
[----:B-----5:R-:W-:-:S04]  /*0210*/  IMAD.WIDE R24, R3, 0x4, R16 ;  /* 0x0000000403187825 */ /* 0x020fc800078e0210 */
[----:B------:R-:W-:Y:S01]  /*0220*/  IMAD.WIDE R16, R0, 0x4, R16 ;  /* 0x0000000400107825 */ /* 0x000fe200078e0210 */
[----:B------:R-:W2:Y:S04]  /*0230*/  @!P0 LDG.E.EL.128 R4, desc[UR6][R24.64] ;  /* 0x0000000618048981 */ /* 0x000ea8000c2e1d00 */
[----:B------:R1:W3:Y:S01]  /*0240*/  @!P1 LDG.E.EL.128 R8, desc[UR6][R16.64] ;  /* 0x0000000610089981 */ /* 0x0002e2000c2e1d00 */
[----:B------:R-:W4:Y:S01]  /*0250*/  S2UR UR5, SR_CgaCtaId ;  /* 0x00000000000579c3 */ /* 0x000f220000008800 */
[----:B------:R-:W-:Y:S01]  /*0260*/  IMAD.SHL.U32 R19, R18, 0x80, RZ ;  /* 0x0000008012137824 */ /* 0x000fe200078e00ff */
[----:B------:R-:W-:Y:S01]  /*0270*/  SHF.R.U32.HI R26, RZ, 0x3, R18 ;  /* 0x00000003ff1a7819 */ /* 0x000fe20000011612 */
[----:B------:R-:W-:-:S03]  /*0280*/  UMOV UR4, 0x400 ;  /* 0x0000040000047882 */ /* 0x000fc60000000000 */
[----:B------:R-:W-:Y:S02]  /*0290*/  LOP3.LUT R19, R19, 0x380, RZ, 0xc0, !PT ;  /* 0x0000038013137812 */ /* 0x000fe400078ec0ff */
[----:B------:R-:W-:Y:S02]  /*02a0*/  SGXT.U32 R26, R26, 0x4 ;  /* 0x000000041a1a781a */ /* 0x000fe40000000000 */
[C---:B-1----:R-:W-:Y:S02]  /*02b0*/  LOP3.LUT R16, R19.reuse, 0x20, RZ, 0xfc, !PT ;  /* 0x0000002013107812 */ /* 0x042fe400078efcff */
[C---:B------:R-:W-:Y:S02]  /*02c0*/  LOP3.LUT R24, R19.reuse, 0x40, RZ, 0xfc, !PT ;  /* 0x0000004013187812 */ /* 0x040fe400078efcff */
[C---:B------:R-:W-:Y:S02]  /*02d0*/  LOP3.LUT R26, R19.reuse, R26, RZ, 0xfc, !PT ;  /* 0x0000001a131a7212 */ /* 0x040fe400078efcff */
[----:B------:R-:W-:Y:S01]  /*02e0*/  LOP3.LUT R27, R19, 0x60, RZ, 0xfc, !PT ;  /* 0x00000060131b7812 */ /* 0x000fe200078efcff */
[----:B----4-:R-:W-:-:S06]  /*02f0*/  UPRMT UR4, UR5, 0x654, UR4 ;  /* 0x0000065405047896 */ /* 0x010fcc0008000004 */
[----:B------:R-:W-:Y:S02]  /*0300*/  LEA.HI R19, R19, UR4, RZ, 0x1d ;  /* 0x0000000413137c11 */ /* 0x000fe4000f8fe8ff */
[----:B------:R-:W-:Y:S02]  /*0310*/  LEA.HI R17, R16, UR4, RZ, 0x1d ;  /* 0x0000000410117c11 */ /* 0x000fe4000f8fe8ff */
[----:B------:R-:W-:Y:S02]  /*0320*/  LEA.HI R25, R24, UR4, RZ, 0x1d ;  /* 0x0000000418197c11 */ /* 0x000fe4000f8fe8ff */
[----:B------:R-:W-:Y:S01]  /*0330*/  LEA.HI R27, R27, UR4, RZ, 0x1d ;  /* 0x000000041b1b7c11 */ /* 0x000fe2000f8fe8ff */
[C---:B------:R-:W-:Y:S02]  /*0340*/  IMAD R19, R26.reuse, 0x4, R19 ;  /* 0x000000041a137824 */ /* 0x040fe400078e0213 */
[C---:B------:R-:W-:Y:S02]  /*0350*/  IMAD R28, R26.reuse, 0x4, R17 ;  /* 0x000000041a1c7824 */ /* 0x040fe400078e0211 */
[----:B------:R-:W-:-:S02]  /*0360*/  IMAD R25, R26, 0x4, R25 ;  /* 0x000000041a197824 */ /* 0x000fc400078e0219 */
[----:B------:R-:W-:Y:S02]  /*0370*/  IMAD R26, R26, 0x4, R27 ;  /* 0x000000041a1a7824 */ /* 0x000fe400078e021b */
[----:B------:R-:W-:-:S05]  /*0380*/  IMAD.SHL.U32 R22, R18, 0x4, RZ ;  /* 0x0000000412167824 */ /* 0x000fca00078e00ff */
[----:B------:R-:W-:-:S04]  /*0390*/  LOP3.LUT R22, R22, 0x1fc, RZ, 0xc0, !PT ;  /* 0x000001fc16167812 */ /* 0x000fc800078ec0ff */
[----:B------:R-:W-:Y:S02]  /*03a0*/  LOP3.LUT R16, R22, 0x200, RZ, 0xfc, !PT ;  /* 0x0000020016107812 */ /* 0x000fe400078efcff */
[----:B------:R-:W-:Y:S02]  /*03b0*/  SHF.R.U32.HI R18, RZ, 0x1, R18 ;  /* 0x00000001ff127819 */ /* 0x000fe40000011612 */
[----:B------:R-:W-:Y:S02]  /*03c0*/  SHF.R.U32.HI R16, RZ, 0x3, R16 ;  /* 0x00000003ff107819 */ /* 0x000fe40000011610 */
[----:B------:R-:W-:Y:S02]  /*03d0*/  LOP3.LUT R18, R18, 0x3c, RZ, 0xc0, !PT ;  /* 0x0000003c12127812 */ /* 0x000fe400078ec0ff */
[----:B------:R-:W-:-:S03]  /*03e0*/  LOP3.LUT R16, R16, 0x7c, RZ, 0xc0, !PT ;  /* 0x0000007c10107812 */ /* 0x000fc600078ec0ff */
[----:B------:R-:W-:Y:S02]  /*03f0*/  VIADD R17, R18, UR4 ;  /* 0x0000000412117c36 */ /* 0x000fe40008000000 */
[----:B------:R-:W-:Y:S02]  /*0400*/  VIADD R27, R16, UR4 ;  /* 0x00000004101b7c36 */ /* 0x000fe40008000000 */
[C---:B------:R-:W-:Y:S02]  /*0410*/  IMAD R24, R22.reuse, 0x4, R17 ;  /* 0x0000000416187824 */ /* 0x040fe400078e0211 */
[----:B------:R-:W-:Y:S01]  /*0420*/  IMAD R22, R22, 0x4, R27 ;  /* 0x0000000416167824 */ /* 0x000fe200078e021b */
[----:B------:R-:W-:Y:S02]  /*0430*/  LOP3.LUT R23, R2, 0x1c, R23, 0xf8, !PT ;  /* 0x0000001c02177812 */ /* 0x000fe400078ef817 */
[----:B------:R-:W-:Y:S02]  /*0440*/  LOP3.LUT R2, R20, R21, RZ, 0xfc, !PT ;  /* 0x0000001514027212 */ /* 0x000fe400078efcff */
[----:B------:R-:W-:-:S03]  /*0450*/  LOP3.LUT R20, R20, 0x10, R21, 0xfe, !PT ;  /* 0x0000001014147812 */ /* 0x000fc600078efe15 */
[----:B------:R-:W-:Y:S01]  /*0460*/  IMAD R21, R2, 0x40, R23 ;  /* 0x0000004002157824 */ /* 0x000fe200078e0217 */
[C---:B--2---:R-:W-:Y:S01]  /*0470*/  FSETP.GEU.AND P5, PT, R12.reuse, -R4, PT ;  /* 0x800000040c00720b */ /* 0x044fe20003fae000 */
[C---:B------:R-:W-:Y:S01]  /*0480*/  FADD R4, R12.reuse, R4 ;  /* 0x000000040c047221 */ /* 0x040fe20000000000 */
[C---:B---3--:R-:W-:Y:S01]  /*0490*/  FSETP.GEU.AND P6, PT, R12.reuse, -R8, PT ;  /* 0x800000080c00720b */ /* 0x048fe20003fce000 */
[----:B------:R-:W-:Y:S01]  /*04a0*/  FADD R8, R12, R8 ;  /* 0x000000080c087221 */ /* 0x000fe20000000000 */
[C---:B------:R-:W-:Y:S01]  /*04b0*/  FSETP.GEU.AND P2, PT, R13.reuse, -R5, PT ;  /* 0x800000050d00720b */ /* 0x040fe20003f4e000 */
[C---:B------:R-:W-:Y:S01]  /*04c0*/  FADD R5, R13.reuse, R5 ;  /* 0x000000050d057221 */ /* 0x040fe20000000000 */
[C---:B------:R-:W-:Y:S01]  /*04d0*/  FSETP.GEU.AND P3, PT, R13.reuse, -R9, PT ;  /* 0x800000090d00720b */ /* 0x040fe20003f6e000 */
[----:B------:R-:W-:Y:S01]  /*04e0*/  FADD R9, R13, R9 ;  /* 0x000000090d097221 */ /* 0x000fe20000000000 */
[----:B------:R-:W-:Y:S02]  /*04f0*/  FSEL R4, R4, RZ, P5 ;  /* 0x000000ff04047208 */ /* 0x000fe40002800000 */
[C---:B------:R-:W-:Y:S01]  /*0500*/  FSETP.GEU.AND P5, PT, R14.reuse, -R10, PT ;  /* 0x8000000a0e00720b */ /* 0x040fe20003fae000 */
[----:B------:R-:W-:Y:S01]  /*0510*/  FADD R10, R14, R10 ;  /* 0x0000000a0e0a7221 */ /* 0x000fe20000000000 */
[----:B------:R-:W-:-:S02]  /*0520*/  FSEL R8, R8, RZ, P6 ;  /* 0x000000ff08087208 */ /* 0x000fc40003000000 */
[C---:B------:R-:W-:Y:S01]  /*0530*/  FSETP.GEU.AND P6, PT, R15.reuse, -R11, PT ;  /* 0x8000000b0f00720b */ /* 0x040fe20003fce000 */
[----:B------:R-:W-:Y:S01]  /*0540*/  FADD R11, R15, R11 ;  /* 0x0000000b0f0b7221 */ /* 0x000fe20000000000 */
[C---:B------:R-:W-:Y:S01]  /*0550*/  FSETP.GEU.AND P4, PT, R14.reuse, -R6, PT ;  /* 0x800000060e00720b */ /* 0x040fe20003f8e000 */
[----:B------:R-:W-:Y:S01]  /*0560*/  FADD R6, R14, R6 ;  /* 0x000000060e067221 */ /* 0x000fe20000000000 */
[----:B------:R-:W-:Y:S02]  /*0570*/  FSEL R5, R5, RZ, P2 ;  /* 0x000000ff05057208 */ /* 0x000fe40001000000 */
[C---:B------:R-:W-:Y:S01]  /*0580*/  FSETP.GEU.AND P2, PT, R15.reuse, -R7, PT ;  /* 0x800000070f00720b */ /* 0x040fe20003f4e000 */
[----:B------:R-:W-:Y:S01]  /*0590*/  FADD R7, R15, R7 ;  /* 0x000000070f077221 */ /* 0x000fe20000000000 */
[----:B------:R-:W-:Y:S02]  /*05a0*/  FSEL R9, R9, RZ, P3 ;  /* 0x000000ff09097208 */ /* 0x000fe40001800000 */
[----:B------:R-:W-:-:S02]  /*05b0*/  FSEL R10, R10, RZ, P5 ;  /* 0x000000ff0a0a7208 */ /* 0x000fc40002800000 */
[----:B------:R-:W-:Y:S01]  /*05c0*/  FSEL R11, R11, RZ, P6 ;  /* 0x000000ff0b0b7208 */ /* 0x000fe20003000000 */
[----:B------:R-:W-:Y:S01]  /*05d0*/  STS [R19], R8 ;  /* 0x0000000813007388 */ /* 0x000fe20000000800 */
[----:B------:R-:W-:Y:S02]  /*05e0*/  FSEL R6, R6, RZ, P4 ;  /* 0x000000ff06067208 */ /* 0x000fe40002000000 */
[----:B------:R-:W-:Y:S01]  /*05f0*/  FSEL R7, R7, RZ, P2 ;  /* 0x000000ff07077208 */ /* 0x000fe20001000000 */
[----:B------:R-:W-:Y:S04]  /*0600*/  STS [R28+0x80], R9 ;  /* 0x000080091c007388 */ /* 0x000fe80000000800 */
[----:B------:R-:W-:Y:S04]  /*0610*/  STS [R25+0x100], R10 ;  /* 0x0001000a19007388 */ /* 0x000fe80000000800 */
[----:B------:R-:W-:Y:S04]  /*0620*/  STS [R26+0x180], R11 ;  /* 0x0001800b1a007388 */ /* 0x000fe80000000800 */
[----:B------:R-:W-:Y:S04]  /*0630*/  STS [R19+0x40], R4 ;  /* 0x0000400413007388 */ /* 0x000fe80000000800 */
[----:B------:R1:W-:Y:S04]  /*0640*/  STS [R28+0xc0], R5 ;  /* 0x0000c0051c007388 */ /* 0x0003e80000000800 */
[----:B------:R-:W-:Y:S04]  /*0650*/  STS [R25+0x140], R6 ;  /* 0x0001400619007388 */ /* 0x000fe80000000800 */
[----:B------:R2:W-:Y:S01]  /*0660*/  STS [R26+0x1c0], R7 ;  /* 0x0001c0071a007388 */ /* 0x0005e20000000800 */
[----:B-1----:R-:W1:Y:S08]  /*0670*/  LDC.64 R28, c[0x0][0x220] ;  /* 0x00008800ff1c7b82 */ /* 0x002e700000000a00 */
[----:B------:R-:W-:Y:S08]  /*0680*/  BAR.SYNC.DEFER_BLOCKING 0x0 ;  /* 0x0000000000007b1d */ /* 0x000ff00000010000 */
[----:B--2---:R-:W2:Y:S01]  /*0690*/  LDC.64 R26, c[0x0][0x228] ;  /* 0x00008a00ff1a7b82 */ /* 0x004ea20000000a00 */
[----:B------:R-:W-:Y:S04]  /*06a0*/  LDS R12, [R24] ;  /* 0x00000000180c7984 */ /* 0x000fe80000000800 */
[----:B------:R-:W-:Y:S04]  /*06b0*/  LDS R13, [R24+0x4] ;  /* 0x00000400180d7984 */ /* 0x000fe80000000800 */
[----:B------:R-:W-:Y:S04]  /*06c0*/  LDS R14, [R24+0x8] ;  /* 0x00000800180e7984 */ /* 0x000fe80000000800 */
[----:B------:R-:W3:Y:S04]  /*06d0*/  LDS R15, [R24+0xc] ;  /* 0x00000c00180f7984 */ /* 0x000ee80000000800 */
[----:B------:R-:W-:Y:S04]  /*06e0*/  LDS R16, [R22+0x800] ;  /* 0x0008000016107984 */ /* 0x000fe80000000800 */
[----:B------:R-:W-:Y:S04]  /*06f0*/  LDS R17, [R22+0x804] ;  /* 0x0008040016117984 */ /* 0x000fe80000000800 */
[----:B------:R-:W-:Y:S04]  /*0700*/  LDS R18, [R22+0x808] ;  /* 0x0008080016127984 */ /* 0x000fe80000000800 */
[----:B------:R2:W4:Y:S01]  /*0710*/  LDS R19, [R22+0x80c] ;  /* 0x00080c0016137984 */ /* 0x0005220000000800 */
[----:B------:R-:W-:Y:S01]  /*0720*/  ISETP.GE.AND P2, PT, R23, 0x40, PT ;  /* 0x000000401700780c */ /* 0x000fe20003f46270 */
[----:B------:R-:W-:-:S02]  /*0730*/  IMAD R23, R20, 0x40, R23 ;  /* 0x0000004014177824 */ /* 0x000fc400078e0217 */
[----:B-1----:R-:W-:-:S04]  /*0740*/  IMAD.WIDE R20, R21, 0x4, R28 ;  /* 0x0000000415147825 */ /* 0x002fc800078e021c */
[----:B------:R-:W-:-:S04]  /*0750*/  IMAD.WIDE R28, R23, 0x4, R28 ;  /* 0x00000004171c7825 */ /* 0x000fc800078e021c */
[----:B--2---:R-:W-:-:S04]  /*0760*/  IMAD.WIDE R22, R0, 0x4, R26 ;  /* 0x0000000400167825 */ /* 0x004fc800078e021a */
[----:B------:R-:W-:Y:S01]  /*0770*/  IMAD.WIDE R26, R3, 0x4, R26 ;  /* 0x00000004031a7825 */ /* 0x000fe200078e021a */
[----:B---3--:R1:W-:Y:S04]  /*0780*/  @!P2 STG.E.128 desc[UR6][R20.64], R12 ;  /* 0x0000000c1400a986 */ /* 0x0083e8000c101d06 */
[----:B----4-:R1:W-:Y:S04]  /*0790*/  @!P2 STG.E.128 desc[UR6][R28.64], R16 ;  /* 0x000000101c00a986 */ /* 0x0103e8000c101d06 */
[----:B------:R1:W-:Y:S01]  /*07a0*/  @!P1 STG.E.128 desc[UR6][R22.64], R8 ;  /* 0x0000000816009986 */ /* 0x0003e2000c101d06 */
[----:B------:R-:W-:Y:S05]  /*07b0*/  @P0 EXIT ;  /* 0x000000000000094d */ /* 0x000fea0003800000 */
[----:B------:R-:W-:Y:S01]  /*07c0*/  STG.E.128 desc[UR6][R26.64], R4 ;  /* 0x000000041a007986 */ /* 0x000fe2000c101d06 */
[----:B------:R-:W-:Y:S05]  /*07d0*/  EXIT ;  /* 0x000000000000794d */ /* 0x000fea0003800000 */
.L_x_0:
[----:B------:R-:W-:-:S00]  /*07e0*/  BRA `(.L_x_0) ;  /* 0xfffffffc00fc7947 */ /* 0x000fc0000383ffff */
[----:B------:R-:W-:-:S00]  /*07f0*/  NOP ;  /* 0x0000000000007918 */ /* 0x000fc00000000000 */
        /* <DEDUP_REMOVED lines=8> */
.L_x_1:


//--------------------- .nv.shared.triton_poi_fused_convolution_max_pool2d_with_indices_relu_18 --------------------------
	.section	.nv.shared.triton_poi_fused_convolution_max_pool2d_with_indices_relu_18,"aw",@nobits
	.sectionflags	@""
	.align	16
	.zero		1024


//--------------------- .nv.constant0.triton_poi_fused_convolution_max_pool2d_with_indices_relu_18 --------------------------
	.section	.nv.constant0.triton_poi_fused_convolution_max_pool2d_with_indices_relu_18,"a",@progbits
	.sectionflags	@""
	.align	4
.nv.constant0.triton_poi_fused_convolution_max_pool2d_with_indices_relu_18:
	.zero		568
